//
// Generated by NVIDIA NVVM Compiler
//
// Compiler Build ID: CL-36424714
// Cuda compilation tools, release 13.0, V13.0.88
// Based on NVVM 20.0.0
//

.version 9.0
.target sm_100
.address_size 64

	// .globl	_Z13increment_gpuPi

.visible .entry _Z13increment_gpuPi(
	.param .u64 .ptr .align 1 _Z13increment_gpuPi_param_0
)
{
	.reg .b32 	%r<4>;
	.reg .b64 	%rd<5>;

	ld.param.u64 	%rd1, [_Z13increment_gpuPi_param_0];
	cvta.to.global.u64 	%rd2, %rd1;
	mov.u32 	%r1, %tid.x;
	mul.wide.u32 	%rd3, %r1, 4;
	add.s64 	%rd4, %rd2, %rd3;
	ld.global.u32 	%r2, [%rd4];
	add.s32 	%r3, %r2, 1;
	st.global.u32 	[%rd4], %r3;
	ret;

}


// ===== COMPILED SASS (sm_100) =====

	.target	sm_100

	.elftype	@"ET_EXEC"


//--------------------- .note.nv.tkinfo           --------------------------
	.section	.note.nv.tkinfo,"",@"SHT_NOTE"
	.sectionflags	@"SHF_NOTE_NV_TKINFO"
	.tkinfo
        /*0018*/ 	.word	0x00000002
        /*0030*/ 	.string	""
        /*0030*/ 	.string	"ptxas"
        /*0030*/ 	.string	"Cuda compilation tools, release 13.0, V13.0.88"
        /*0030*/ 	.string	"Build cuda_13.0.r13.0/compiler.36424714_0"
        /*0030*/ 	.string	"-arch sm_100 -m 64 "



//--------------------- .note.nv.cuinfo           --------------------------
	.section	.note.nv.cuinfo,"",@"SHT_NOTE"
	.sectionflags	@"SHF_NOTE_NV_CUINFO"
        /*0018*/ 	.short	0x0002
        /*001a*/ 	.short	0x0064
        /*001c*/ 	.short	0x0082
	.zero		2


//--------------------- .nv.info                  --------------------------
	.section	.nv.info,"",@"SHT_CUDA_INFO"
	.align	4


	//----- nvinfo : EIATTR_REGCOUNT
	.align		4
        /*0000*/ 	.byte	0x04, 0x2f
        /*0002*/ 	.short	(.L_1 - .L_0)
	.align		4
.L_0:
        /*0004*/ 	.word	index@(_Z13increment_gpuPi)
        /*0008*/ 	.word	0x00000008


	//----- nvinfo : EIATTR_FRAME_SIZE
	.align		4
.L_1:
        /*000c*/ 	.byte	0x04, 0x11
        /*000e*/ 	.short	(.L_3 - .L_2)
	.align		4
.L_2:
        /*0010*/ 	.word	index@(_Z13increment_gpuPi)
        /*0014*/ 	.word	0x00000000


	//----- nvinfo : EIATTR_MIN_STACK_SIZE
	.align		4
.L_3:
        /*0018*/ 	.byte	0x04, 0x12
        /*001a*/ 	.short	(.L_5 - .L_4)
	.align		4
.L_4:
        /*001c*/ 	.word	index@(_Z13increment_gpuPi)
        /*0020*/ 	.word	0x00000000
.L_5:


//--------------------- .nv.compat                --------------------------
	.section	.nv.compat,"",@"SHT_CUDA_COMPAT_INFO"
	.align	4
        /*0000*/ 	.byte	0x02, 0x09, 0x00, 0x00, 0x02, 0x02, 0x01, 0x00, 0x02, 0x05, 0x05, 0x00, 0x03, 0x07, 0x01, 0x01
        /*0010*/ 	.byte	0x02, 0x03, 0x00, 0x00, 0x02, 0x06, 0x01, 0x00, 0x04, 0x0b, 0x08, 0x00, 0x09, 0x00, 0x00, 0x00
        /*0020*/ 	.byte	0x00, 0x00, 0x00, 0x00


//--------------------- .nv.info._Z13increment_gpuPi --------------------------
	.section	.nv.info._Z13increment_gpuPi,"",@"SHT_CUDA_INFO"
	.sectionflags	@""
	.align	4


	//----- nvinfo : EIATTR_CUDA_API_VERSION
	.align		4
        /*0000*/ 	.byte	0x04, 0x37
        /*0002*/ 	.short	(.L_7 - .L_6)
.L_6:
        /*0004*/ 	.word	0x00000082


	//----- nvinfo : EIATTR_KPARAM_INFO
	.align		4
.L_7:
        /*0008*/ 	.byte	0x04, 0x17
        /*000a*/ 	.short	(.L_9 - .L_8)
.L_8:
        /*000c*/ 	.word	0x00000000
        /*0010*/ 	.short	0x0000
        /*0012*/ 	.short	0x0000
        /*0014*/ 	.byte	0x00, 0xf5, 0x21, 0x00


	//----- nvinfo : EIATTR_SPARSE_MMA_MASK
	.align		4
.L_9:
        /*0018*/ 	.byte	0x03, 0x50
        /*001a*/ 	.short	0x0000


	//----- nvinfo : EIATTR_MAXREG_COUNT
	.align		4
        /*001c*/ 	.byte	0x03, 0x1b
        /*001e*/ 	.short	0x00ff


	//----- nvinfo : EIATTR_MERCURY_ISA_VERSION
	.align		4
        /*0020*/ 	.byte	0x03, 0x5f
        /*0022*/ 	.short	0x0101


	//----- nvinfo : EIATTR_VRC_CTA_INIT_COUNT
	.align		4
        /*0024*/ 	.byte	0x02, 0x4a
	.zero		1
	.zero		1


	//----- nvinfo : EIATTR_EXIT_INSTR_OFFSETS
	.align		4
        /*0028*/ 	.byte	0x04, 0x1c
        /*002a*/ 	.short	(.L_11 - .L_10)


	//   ....[0]....
.L_10:
        /*002c*/ 	.word	0x00000080


	//----- nvinfo : EIATTR_CBANK_PARAM_SIZE
	.align		4
.L_11:
        /*0030*/ 	.byte	0x03, 0x19
        /*0032*/ 	.short	0x0008


	//----- nvinfo : EIATTR_PARAM_CBANK
	.align		4
        /*0034*/ 	.byte	0x04, 0x0a
        /*0036*/ 	.short	(.L_13 - .L_12)
	.align		4
.L_12:
        /*0038*/ 	.word	index@(.nv.constant0._Z13increment_gpuPi)
        /*003c*/ 	.short	0x0380
        /*003e*/ 	.short	0x0008


	//----- nvinfo : EIATTR_SW_WAR
	.align		4
.L_13:
        /*0040*/ 	.byte	0x04, 0x36
        /*0042*/ 	.short	(.L_15 - .L_14)
.L_14:
        /*0044*/ 	.word	0x00000008
.L_15:


//--------------------- .nv.callgraph             --------------------------
	.section	.nv.callgraph,"",@"SHT_CUDA_CALLGRAPH"
	.align	4
	.sectionentsize	8
	.align		4
        /*0000*/ 	.word	0x00000000
	.align		4
        /*0004*/ 	.word	0xffffffff
	.align		4
        /*0008*/ 	.word	0x00000000
	.align		4
        /*000c*/ 	.word	0xfffffffe
	.align		4
        /*0010*/ 	.word	0x00000000
	.align		4
        /*0014*/ 	.word	0xfffffffd
	.align		4
        /*0018*/ 	.word	0x00000000
	.align		4
        /*001c*/ 	.word	0xfffffffc


//--------------------- .text._Z13increment_gpuPi --------------------------
	.section	.text._Z13increment_gpuPi,"ax",@progbits
	.align	128
        .global         _Z13increment_gpuPi
        .type           _Z13increment_gpuPi,@function
        .size           _Z13increment_gpuPi,(.L_x_1 - _Z13increment_gpuPi)
        .other          _Z13increment_gpuPi,@"STO_CUDA_ENTRY STV_DEFAULT"
_Z13increment_gpuPi:
.text._Z13increment_gpuPi:
[----:B------:R-:W-:Y:S01]  /*0000*/  LDC R1, c[0x0][0x37c] ;  /* 0x0000df00ff017b82 */ /* 0x000fe20000000800 */
[----:B------:R-:W0:Y:S07]  /*0010*/  S2R R5, SR_TID.X ;  /* 0x0000000000057919 */ /* 0x000e2e0000002100 */
[----:B------:R-:W0:Y:S01]  /*0020*/  LDC.64 R2, c[0x0][0x380] ;  /* 0x0000e000ff027b82 */ /* 0x000e220000000a00 */
[----:B------:R-:W1:Y:S01]  /*0030*/  LDCU.64 UR4, c[0x0][0x358] ;  /* 0x00006b00ff0477ac */ /* 0x000e620008000a00 */
[----:B0-----:R-:W-:-:S05]  /*0040*/  IMAD.WIDE.U32 R2, R5, 0x4, R2 ;  /* 0x0000000405027825 */ /* 0x001fca00078e0002 */
[----:B-1----:R-:W2:Y:S02]  /*0050*/  LDG.E R0, desc[UR4][R2.64] ;  /* 0x0000000402007981 */ /* 0x002ea4000c1e1900 */
[----:B--2---:R-:W-:-:S05]  /*0060*/  IADD3 R5, PT, PT, R0, 0x1, RZ ;  /* 0x0000000100057810 */ /* 0x004fca0007ffe0ff */
[----:B------:R-:W-:Y:S01]  /*0070*/  STG.E desc[UR4][R2.64], R5 ;  /* 0x0000000502007986 */ /* 0x000fe2000c101904 */
[----:B------:R-:W-:Y:S05]  /*0080*/  EXIT ;  /* 0x000000000000794d */ /* 0x000fea0003800000 */
.L_x_0:
[----:B------:R-:W-:-:S00]  /*0090*/  BRA `(.L_x_0) ;  /* 0xfffffffc00fc7947 */ /* 0x000fc0000383ffff */
[----:B------:R-:W-:-:S00]  /*00a0*/  NOP ;  /* 0x0000000000007918 */ /* 0x000fc00000000000 */
        /* <DEDUP_REMOVED lines=13> */
.L_x_1:


//--------------------- .nv.shared.reserved.0     --------------------------
	.section	.nv.shared.reserved.0,"aw",@nobits
	.weak		__nv_reservedSMEM_offset_0_alias
	.size		__nv_reservedSMEM_offset_0_alias, 0, 64
	.other		__nv_reservedSMEM_offset_0_alias,@"STO_CUDA_RESERVED_SHARED STV_DEFAULT"
__nv_reservedSMEM_offset_0_alias:
	.zero		0
	.zero		64


//--------------------- .nv.constant0._Z13increment_gpuPi --------------------------
	.section	.nv.constant0._Z13increment_gpuPi,"a",@progbits
	.sectionflags	@""
	.align	4
.nv.constant0._Z13increment_gpuPi:
	.zero		904


//--------------------- SYMBOLS --------------------------

	.type		.nv.reservedSmem.offset0,@object
	.size		.nv.reservedSmem.offset0,0x4
